	.target	sm_103a

	.elftype	@"ET_EXEC"


//--------------------- .note.nv.tkinfo           --------------------------
	.section	.note.nv.tkinfo,"",@"SHT_NOTE"
	.sectionflags	@"SHF_NOTE_NV_TKINFO"
	.tkinfo
        /*0018*/ 	.word	0x00000002
        /*0030*/ 	.string	""
        /*0030*/ 	.string	"ptxas"
        /*0030*/ 	.string	"Cuda compilation tools, release 13.0, V13.0.88"
        /*0030*/ 	.string	"Build cuda_13.0.r13.0/compiler.36424714_0"
        /*0030*/ 	.string	"-arch sm_103a -m 64 "



//--------------------- .note.nv.cuinfo           --------------------------
	.section	.note.nv.cuinfo,"",@"SHT_NOTE"
	.sectionflags	@"SHF_NOTE_NV_CUINFO"
        /*0018*/ 	.short	0x0002
        /*001a*/ 	.short	0x0067
        /*001c*/ 	.short	0x0082
	.zero		2


//--------------------- .nv.info                  --------------------------
	.section	.nv.info,"",@"SHT_CUDA_INFO"
	.align	4


	//----- nvinfo : EIATTR_REGCOUNT
	.align		4
        /*0000*/ 	.byte	0x04, 0x2f
        /*0002*/ 	.short	(.L_29 - .L_28)
	.align		4
.L_28:
        /*0004*/ 	.word	index@(_ZN2at6native25weight_int8pack_mm_kernelEPKfPKaS2_Pfiii)
        /*0008*/ 	.word	0x0000001f


	//----- nvinfo : EIATTR_FRAME_SIZE
	.align		4
.L_29:
        /*000c*/ 	.byte	0x04, 0x11
        /*000e*/ 	.short	(.L_31 - .L_30)
	.align		4
.L_30:
        /*0010*/ 	.word	index@(_ZN2at6native25weight_int8pack_mm_kernelEPKfPKaS2_Pfiii)
        /*0014*/ 	.word	0x00000000


	//----- nvinfo : EIATTR_MIN_STACK_SIZE
	.align		4
.L_31:
        /*0018*/ 	.byte	0x04, 0x12
        /*001a*/ 	.short	(.L_33 - .L_32)
	.align		4
.L_32:
        /*001c*/ 	.word	index@(_ZN2at6native25weight_int8pack_mm_kernelEPKfPKaS2_Pfiii)
        /*0020*/ 	.word	0x00000000
.L_33:


//--------------------- .nv.compat                --------------------------
	.section	.nv.compat,"",@"SHT_CUDA_COMPAT_INFO"
	.align	4
        /*0000*/ 	.byte	0x02, 0x09, 0x01, 0x00, 0x02, 0x02, 0x01, 0x00, 0x02, 0x05, 0x05, 0x00, 0x03, 0x07, 0x01, 0x01
        /*0010*/ 	.byte	0x02, 0x03, 0x00, 0x00, 0x02, 0x06, 0x01, 0x00, 0x04, 0x0b, 0x08, 0x00, 0x00, 0x00, 0x00, 0x00
        /*0020*/ 	.byte	0x00, 0x00, 0x00, 0x00


//--------------------- .nv.info._ZN2at6native25weight_int8pack_mm_kernelEPKfPKaS2_Pfiii --------------------------
	.section	.nv.info._ZN2at6native25weight_int8pack_mm_kernelEPKfPKaS2_Pfiii,"",@"SHT_CUDA_INFO"
	.sectionflags	@""
	.align	4


	//----- nvinfo : EIATTR_CUDA_API_VERSION
	.align		4
        /*0000*/ 	.byte	0x04, 0x37
        /*0002*/ 	.short	(.L_35 - .L_34)
.L_34:
        /*0004*/ 	.word	0x00000082


	//----- nvinfo : EIATTR_KPARAM_INFO
	.align		4
.L_35:
        /*0008*/ 	.byte	0x04, 0x17
        /*000a*/ 	.short	(.L_37 - .L_36)
.L_36:
        /*000c*/ 	.word	0x00000000
        /*0010*/ 	.short	0x0006
        /*0012*/ 	.short	0x0028
        /*0014*/ 	.byte	0x00, 0xf0, 0x11, 0x00


	//----- nvinfo : EIATTR_KPARAM_INFO
	.align		4
.L_37:
        /*0018*/ 	.byte	0x04, 0x17
        /*001a*/ 	.short	(.L_39 - .L_38)
.L_38:
        /*001c*/ 	.word	0x00000000
        /*0020*/ 	.short	0x0005
        /*0022*/ 	.short	0x0024
        /*0024*/ 	.byte	0x00, 0xf0, 0x11, 0x00


	//----- nvinfo : EIATTR_KPARAM_INFO
	.align		4
.L_39:
        /*0028*/ 	.byte	0x04, 0x17
        /*002a*/ 	.short	(.L_41 - .L_40)
.L_40:
        /*002c*/ 	.word	0x00000000
        /*0030*/ 	.short	0x0004
        /*0032*/ 	.short	0x0020
        /*0034*/ 	.byte	0x00, 0xf0, 0x11, 0x00


	//----- nvinfo : EIATTR_KPARAM_INFO
	.align		4
.L_41:
        /*0038*/ 	.byte	0x04, 0x17
        /*003a*/ 	.short	(.L_43 - .L_42)
.L_42:
        /*003c*/ 	.word	0x00000000
        /*0040*/ 	.short	0x0003
        /*0042*/ 	.short	0x0018
        /*0044*/ 	.byte	0x00, 0xf5, 0x21, 0x00


	//----- nvinfo : EIATTR_KPARAM_INFO
	.align		4
.L_43:
        /*0048*/ 	.byte	0x04, 0x17
        /*004a*/ 	.short	(.L_45 - .L_44)
.L_44:
        /*004c*/ 	.word	0x00000000
        /*0050*/ 	.short	0x0002
        /*0052*/ 	.short	0x0010
        /*0054*/ 	.byte	0x00, 0xf5, 0x21, 0x00


	//----- nvinfo : EIATTR_KPARAM_INFO
	.align		4
.L_45:
        /*0058*/ 	.byte	0x04, 0x17
        /*005a*/ 	.short	(.L_47 - .L_46)
.L_46:
        /*005c*/ 	.word	0x00000000
        /*0060*/ 	.short	0x0001
        /*0062*/ 	.short	0x0008
        /*0064*/ 	.byte	0x00, 0xf5, 0x21, 0x00


	//----- nvinfo : EIATTR_KPARAM_INFO
	.align		4
.L_47:
        /*0068*/ 	.byte	0x04, 0x17
        /*006a*/ 	.short	(.L_49 - .L_48)
.L_48:
        /*006c*/ 	.word	0x00000000
        /*0070*/ 	.short	0x0000
        /*0072*/ 	.short	0x0000
        /*0074*/ 	.byte	0x00, 0xf5, 0x21, 0x00


	//----- nvinfo : EIATTR_SPARSE_MMA_MASK
	.align		4
.L_49:
        /*0078*/ 	.byte	0x03, 0x50
        /*007a*/ 	.short	0x0000


	//----- nvinfo : EIATTR_MAXREG_COUNT
	.align		4
        /*007c*/ 	.byte	0x03, 0x1b
        /*007e*/ 	.short	0x00ff


	//----- nvinfo : EIATTR_MERCURY_ISA_VERSION
	.align		4
        /*0080*/ 	.byte	0x03, 0x5f
        /*0082*/ 	.short	0x0101


	//----- nvinfo : EIATTR_VRC_CTA_INIT_COUNT
	.align		4
        /*0084*/ 	.byte	0x02, 0x4a
	.zero		1
	.zero		1


	//----- nvinfo : EIATTR_EXIT_INSTR_OFFSETS
	.align		4
        /*0088*/ 	.byte	0x04, 0x1c
        /*008a*/ 	.short	(.L_51 - .L_50)


	//   ....[0]....
.L_50:
        /*008c*/ 	.word	0x000000d0


	//   ....[1]....
        /*0090*/ 	.word	0x000009c0


	//----- nvinfo : EIATTR_CBANK_PARAM_SIZE
	.align		4
.L_51:
        /*0094*/ 	.byte	0x03, 0x19
        /*0096*/ 	.short	0x002c


	//----- nvinfo : EIATTR_PARAM_CBANK
	.align		4
        /*0098*/ 	.byte	0x04, 0x0a
        /*009a*/ 	.short	(.L_53 - .L_52)
	.align		4
.L_52:
        /*009c*/ 	.word	index@(.nv.constant0._ZN2at6native25weight_int8pack_mm_kernelEPKfPKaS2_Pfiii)
        /*00a0*/ 	.short	0x0380
        /*00a2*/ 	.short	0x002c


	//----- nvinfo : EIATTR_SW_WAR
	.align		4
.L_53:
        /*00a4*/ 	.byte	0x04, 0x36
        /*00a6*/ 	.short	(.L_55 - .L_54)
.L_54:
        /*00a8*/ 	.word	0x00000008
.L_55:


//--------------------- .nv.callgraph             --------------------------
	.section	.nv.callgraph,"",@"SHT_CUDA_CALLGRAPH"
	.align	4
	.sectionentsize	8
	.align		4
        /*0000*/ 	.word	0x00000000
	.align		4
        /*0004*/ 	.word	0xffffffff
	.align		4
        /*0008*/ 	.word	0x00000000
	.align		4
        /*000c*/ 	.word	0xfffffffe
	.align		4
        /*0010*/ 	.word	0x00000000
	.align		4
        /*0014*/ 	.word	0xfffffffd
	.align		4
        /*0018*/ 	.word	0x00000000
	.align		4
        /*001c*/ 	.word	0xfffffffc


//--------------------- .nv.constant4             --------------------------
	.section	.nv.constant4,"a",@progbits
	.align	8
	.align		8
.nv.constant4:
        /*0000*/ 	.dword	_ZN39_INTERNAL_fa692857_9_int8mm_cu_1fafbbe54cuda3std3__45__cpo5beginE
	.align		8
        /*0008*/ 	.dword	_ZN39_INTERNAL_fa692857_9_int8mm_cu_1fafbbe54cuda3std3__45__cpo3endE
	.align		8
        /*0010*/ 	.dword	_ZN39_INTERNAL_fa692857_9_int8mm_cu_1fafbbe54cuda3std3__45__cpo6cbeginE
	.align		8
        /*0018*/ 	.dword	_ZN39_INTERNAL_fa692857_9_int8mm_cu_1fafbbe54cuda3std3__45__cpo4cendE
	.align		8
        /*0020*/ 	.dword	_ZN39_INTERNAL_fa692857_9_int8mm_cu_1fafbbe54cuda3std3__45__cpo6rbeginE
	.align		8
        /*0028*/ 	.dword	_ZN39_INTERNAL_fa692857_9_int8mm_cu_1fafbbe54cuda3std3__45__cpo4rendE
	.align		8
        /*0030*/ 	.dword	_ZN39_INTERNAL_fa692857_9_int8mm_cu_1fafbbe54cuda3std3__45__cpo7crbeginE
	.align		8
        /*0038*/ 	.dword	_ZN39_INTERNAL_fa692857_9_int8mm_cu_1fafbbe54cuda3std3__45__cpo5crendE
	.align		8
        /*0040*/ 	.dword	_ZN39_INTERNAL_fa692857_9_int8mm_cu_1fafbbe54cuda3std3__441_GLOBAL__N__fa692857_9_int8mm_cu_1fafbbe56ignoreE
	.align		8
        /*0048*/ 	.dword	_ZN39_INTERNAL_fa692857_9_int8mm_cu_1fafbbe54cuda3std3__419piecewise_constructE
	.align		8
        /*0050*/ 	.dword	_ZN39_INTERNAL_fa692857_9_int8mm_cu_1fafbbe54cuda3std3__48in_placeE
	.align		8
        /*0058*/ 	.dword	_ZN39_INTERNAL_fa692857_9_int8mm_cu_1fafbbe54cuda3std3__420unreachable_sentinelE
	.align		8
        /*0060*/ 	.dword	_ZN39_INTERNAL_fa692857_9_int8mm_cu_1fafbbe54cuda3std6ranges3__45__cpo4swapE
	.align		8
        /*0068*/ 	.dword	_ZN39_INTERNAL_fa692857_9_int8mm_cu_1fafbbe54cuda3std6ranges3__45__cpo9iter_moveE
	.align		8
        /*0070*/ 	.dword	_ZN39_INTERNAL_fa692857_9_int8mm_cu_1fafbbe54cuda3std6ranges3__45__cpo5beginE
	.align		8
        /*0078*/ 	.dword	_ZN39_INTERNAL_fa692857_9_int8mm_cu_1fafbbe54cuda3std6ranges3__45__cpo3endE
	.align		8
        /*0080*/ 	.dword	_ZN39_INTERNAL_fa692857_9_int8mm_cu_1fafbbe54cuda3std6ranges3__45__cpo6cbeginE
	.align		8
        /*0088*/ 	.dword	_ZN39_INTERNAL_fa692857_9_int8mm_cu_1fafbbe54cuda3std6ranges3__45__cpo4cendE
	.align		8
        /*0090*/ 	.dword	_ZN39_INTERNAL_fa692857_9_int8mm_cu_1fafbbe54cuda3std6ranges3__45__cpo7advanceE
	.align		8
        /*0098*/ 	.dword	_ZN39_INTERNAL_fa692857_9_int8mm_cu_1fafbbe54cuda3std6ranges3__45__cpo9iter_swapE
	.align		8
        /*00a0*/ 	.dword	_ZN39_INTERNAL_fa692857_9_int8mm_cu_1fafbbe54cuda3std6ranges3__45__cpo4nextE
	.align		8
        /*00a8*/ 	.dword	_ZN39_INTERNAL_fa692857_9_int8mm_cu_1fafbbe54cuda3std6ranges3__45__cpo4prevE
	.align		8
        /*00b0*/ 	.dword	_ZN39_INTERNAL_fa692857_9_int8mm_cu_1fafbbe54cuda3std6ranges3__45__cpo4dataE
	.align		8
        /*00b8*/ 	.dword	_ZN39_INTERNAL_fa692857_9_int8mm_cu_1fafbbe54cuda3std6ranges3__45__cpo5cdataE
	.align		8
        /*00c0*/ 	.dword	_ZN39_INTERNAL_fa692857_9_int8mm_cu_1fafbbe54cuda3std6ranges3__45__cpo4sizeE
	.align		8
        /*00c8*/ 	.dword	_ZN39_INTERNAL_fa692857_9_int8mm_cu_1fafbbe54cuda3std6ranges3__45__cpo5ssizeE
	.align		8
        /*00d0*/ 	.dword	_ZN39_INTERNAL_fa692857_9_int8mm_cu_1fafbbe54cuda3std6ranges3__45__cpo8distanceE
	.align		8
        /*00d8*/ 	.dword	_ZN39_INTERNAL_fa692857_9_int8mm_cu_1fafbbe56thrust24THRUST_300001_SM_1030_NS6system6detail10sequential3seqE


//--------------------- .text._ZN2at6native25weight_int8pack_mm_kernelEPKfPKaS2_Pfiii --------------------------
	.section	.text._ZN2at6native25weight_int8pack_mm_kernelEPKfPKaS2_Pfiii,"ax",@progbits
	.align	128
        .global         _ZN2at6native25weight_int8pack_mm_kernelEPKfPKaS2_Pfiii
        .type           _ZN2at6native25weight_int8pack_mm_kernelEPKfPKaS2_Pfiii,@function
        .size           _ZN2at6native25weight_int8pack_mm_kernelEPKfPKaS2_Pfiii,(.L_x_6 - _ZN2at6native25weight_int8pack_mm_kernelEPKfPKaS2_Pfiii)
        .other          _ZN2at6native25weight_int8pack_mm_kernelEPKfPKaS2_Pfiii,@"STO_CUDA_ENTRY STV_DEFAULT"
_ZN2at6native25weight_int8pack_mm_kernelEPKfPKaS2_Pfiii:
.text._ZN2at6native25weight_int8pack_mm_kernelEPKfPKaS2_Pfiii:
[----:B------:R-:W-:Y:S01]  /*0000*/  LDC R1, c[0x0][0x37c] ;  /* 0x0000df00ff017b82 */ /* 0x000fe20000000800 */
[----:B------:R-:W0:Y:S07]  /*0010*/  S2R R3, SR_TID.X ;  /* 0x0000000000037919 */ /* 0x000e2e0000002100 */
[----:B------:R-:W1:Y:S01]  /*0020*/  LDC R7, c[0x0][0x364] ;  /* 0x0000d900ff077b82 */ /* 0x000e620000000800 */
[----:B------:R-:W2:Y:S01]  /*0030*/  LDCU UR10, c[0x0][0x3a8] ;  /* 0x00007500ff0a77ac */ /* 0x000ea20008000800 */
[----:B------:R-:W1:Y:S01]  /*0040*/  S2R R2, SR_TID.Y ;  /* 0x0000000000027919 */ /* 0x000e620000002200 */
[----:B------:R-:W3:Y:S05]  /*0050*/  LDCU UR6, c[0x0][0x3a0] ;  /* 0x00007400ff0677ac */ /* 0x000eea0008000800 */
[----:B------:R-:W0:Y:S08]  /*0060*/  S2UR UR5, SR_CTAID.X ;  /* 0x00000000000579c3 */ /* 0x000e300000002500 */
[----:B------:R-:W0:Y:S08]  /*0070*/  LDC R0, c[0x0][0x360] ;  /* 0x0000d800ff007b82 */ /* 0x000e300000000800 */
[----:B------:R-:W1:Y:S01]  /*0080*/  S2UR UR4, SR_CTAID.Y ;  /* 0x00000000000479c3 */ /* 0x000e620000002600 */
[----:B0-----:R-:W-:-:S05]  /*0090*/  IMAD R0, R0, UR5, R3 ;  /* 0x0000000500007c24 */ /* 0x001fca000f8e0203 */
[----:B--2---:R-:W-:Y:S01]  /*00a0*/  ISETP.GE.AND P0, PT, R0, UR10, PT ;  /* 0x0000000a00007c0c */ /* 0x004fe2000bf06270 */
[----:B-1----:R-:W-:-:S05]  /*00b0*/  IMAD R7, R7, UR4, R2 ;  /* 0x0000000407077c24 */ /* 0x002fca000f8e0202 */
[----:B---3--:R-:W-:-:S13]  /*00c0*/  ISETP.GE.OR P0, PT, R7, UR6, P0 ;  /* 0x0000000607007c0c */ /* 0x008fda0008706670 */
[----:B------:R-:W-:Y:S05]  /*00d0*/  @P0 EXIT ;  /* 0x000000000000094d */ /* 0x000fea0003800000 */
[----:B------:R-:W0:Y:S01]  /*00e0*/  LDCU UR5, c[0x0][0x3a4] ;  /* 0x00007480ff0577ac */ /* 0x000e220008000800 */
[----:B------:R-:W-:Y:S01]  /*00f0*/  HFMA2 R9, -RZ, RZ, 0, 0 ;  /* 0x00000000ff097431 */ /* 0x000fe200000001ff */
[----:B------:R-:W1:Y:S01]  /*0100*/  LDCU.64 UR8, c[0x0][0x358] ;  /* 0x00006b00ff0877ac */ /* 0x000e620008000a00 */
[----:B0-----:R-:W-:-:S09]  /*0110*/  UISETP.GE.AND UP0, UPT, UR5, 0x1, UPT ;  /* 0x000000010500788c */ /* 0x001fd2000bf06270 */
[----:B-1----:R-:W-:Y:S05]  /*0120*/  BRA.U !UP0, `(.L_x_0) ;  /* 0x0000000908047547 */ /* 0x002fea000b800000 */
[----:B------:R-:W-:Y:S02]  /*0130*/  UISETP.GE.U32.AND UP1, UPT, UR5, 0x8, UPT ;  /* 0x000000080500788c */ /* 0x000fe4000bf26070 */
[----:B------:R-:W-:Y:S01]  /*0140*/  IMAD R8, R7, UR5, RZ ;  /* 0x0000000507087c24 */ /* 0x000fe2000f8e02ff */
[----:B------:R-:W-:Y:S02]  /*0150*/  ULOP3.LUT UR6, UR5, 0x7, URZ, 0xc0, !UPT ;  /* 0x0000000705067892 */ /* 0x000fe4000f8ec0ff */
[----:B------:R-:W-:Y:S01]  /*0160*/  IMAD R6, R0, UR5, RZ ;  /* 0x0000000500067c24 */ /* 0x000fe2000f8e02ff */
[----:B------:R-:W-:Y:S01]  /*0170*/  MOV R9, RZ ;  /* 0x000000ff00097202 */ /* 0x000fe20000000f00 */
[----:B------:R-:W-:Y:S01]  /*0180*/  UMOV UR4, URZ ;  /* 0x000000ff00047c82 */ /* 0x000fe20008000000 */
[----:B------:R-:W-:Y:S01]  /*0190*/  UISETP.NE.AND UP0, UPT, UR6, URZ, UPT ;  /* 0x000000ff0600728c */ /* 0x000fe2000bf05270 */
[----:B------:R-:W-:Y:S10]  /*01a0*/  BRA.U !UP1, `(.L_x_1) ;  /* 0x0000000109cc7547 */ /* 0x000ff4000b800000 */
[----:B------:R-:W0:Y:S01]  /*01b0*/  LDC.64 R2, c[0x0][0x380] ;  /* 0x0000e000ff027b82 */ /* 0x000e220000000a00 */
[----:B------:R-:W-:Y:S01]  /*01c0*/  ULOP3.LUT UR4, UR5, 0x7ffffff8, URZ, 0xc0, !UPT ;  /* 0x7ffffff805047892 */ /* 0x000fe2000f8ec0ff */
[----:B------:R-:W-:Y:S02]  /*01d0*/  MOV R9, RZ ;  /* 0x000000ff00097202 */ /* 0x000fe40000000f00 */
[----:B------:R-:W-:Y:S01]  /*01e0*/  MOV R11, R6 ;  /* 0x00000006000b7202 */ /* 0x000fe20000000f00 */
[----:B------:R-:W-:Y:S01]  /*01f0*/  UIADD3 UR7, UPT, UPT, -UR4, URZ, URZ ;  /* 0x000000ff04077290 */ /* 0x000fe2000fffe1ff */
[----:B0-----:R-:W-:-:S03]  /*0200*/  IMAD.WIDE.U32 R2, R8, 0x4, R2 ;  /* 0x0000000408027825 */ /* 0x001fc600078e0002 */
[----:B------:R-:W-:-:S05]  /*0210*/  IADD3 R12, P0, PT, R2, 0x10, RZ ;  /* 0x00000010020c7810 */ /* 0x000fca0007f1e0ff */
[----:B------:R-:W-:-:S08]  /*0220*/  IMAD.X R3, RZ, RZ, R3, P0 ;  /* 0x000000ffff037224 */ /* 0x000fd000000e0603 */
.L_x_2:
[----:B------:R-:W0:Y:S01]  /*0230*/  LDC.64 R4, c[0x0][0x388] ;  /* 0x0000e200ff047b82 */ /* 0x000e220000000a00 */
[----:B------:R-:W-:Y:S02]  /*0240*/  SHF.R.S32.HI R2, RZ, 0x1f, R11 ;  /* 0x0000001fff027819 */ /* 0x000fe4000001140b */
[----:B0-----:R-:W-:-:S04]  /*0250*/  IADD3 R4, P0, P1, R11, 0x3, R4 ;  /* 0x000000030b047810 */ /* 0x001fc8000791e004 */
[----:B------:R-:W-:-:S05]  /*0260*/  IADD3.X R5, PT, PT, R2, R5, RZ, P0, P1 ;  /* 0x0000000502057210 */ /* 0x000fca00007e24ff */
[----:B------:R-:W2:Y:S04]  /*0270*/  LDG.E.S8 R27, desc[UR8][R4.64+-0x3] ;  /* 0xfffffd08041b7981 */ /* 0x000ea8000c1e1300 */
[----:B------:R-:W3:Y:S01]  /*0280*/  LDG.E.S8 R28, desc[UR8][R4.64+-0x2] ;  /* 0xfffffe08041c7981 */ /* 0x000ee2000c1e1300 */
[----:B------:R-:W-:-:S03]  /*0290*/  MOV R2, R12 ;  /* 0x0000000c00027202 */ /* 0x000fc60000000f00 */
[----:B------:R-:W4:Y:S04]  /*02a0*/  LDG.E.S8 R26, desc[UR8][R4.64+-0x1] ;  /* 0xffffff08041a7981 */ /* 0x000f28000c1e1300 */
[----:B------:R-:W5:Y:S04]  /*02b0*/  LDG.E.S8 R25, desc[UR8][R4.64] ;  /* 0x0000000804197981 */ /* 0x000f68000c1e1300 */
[----:B------:R-:W5:Y:S04]  /*02c0*/  LDG.E R16, desc[UR8][R2.64+-0x10] ;  /* 0xfffff00802107981 */ /* 0x000f68000c1e1900 */
        /* <DEDUP_REMOVED lines=8> */
[----:B------:R-:W5:Y:S04]  /*0350*/  LDG.E R19, desc[UR8][R2.64+0x4] ;  /* 0x0000040802137981 */ /* 0x000f68000c1e1900 */
[----:B------:R-:W5:Y:S04]  /*0360*/  LDG.E R18, desc[UR8][R2.64+0x8] ;  /* 0x0000080802127981 */ /* 0x000f68000c1e1900 */
[----:B------:R0:W5:Y:S01]  /*0370*/  LDG.E R15, desc[UR8][R2.64+0xc] ;  /* 0x00000c08020f7981 */ /* 0x000162000c1e1900 */
[----:B------:R-:W-:-:S04]  /*0380*/  UIADD3 UR7, UPT, UPT, UR7, 0x8, URZ ;  /* 0x0000000807077890 */ /* 0x000fc8000fffe0ff */
[----:B------:R-:W-:Y:S01]  /*0390*/  UISETP.NE.AND UP1, UPT, UR7, URZ, UPT ;  /* 0x000000ff0700728c */ /* 0x000fe2000bf25270 */
[----:B------:R-:W-:Y:S01]  /*03a0*/  IADD3 R11, PT, PT, R11, 0x8, RZ ;  /* 0x000000080b0b7810 */ /* 0x000fe20007ffe0ff */
[----:B--2---:R-:W5:Y:S08]  /*03b0*/  I2F.S16 R27, R27 ;  /* 0x0000001b001b7306 */ /* 0x004f700000101400 */
[----:B---3--:R-:W1:Y:S08]  /*03c0*/  I2F.S16 R28, R28 ;  /* 0x0000001c001c7306 */ /* 0x008e700000101400 */
[----:B----4-:R-:W2:Y:S01]  /*03d0*/  I2F.S16 R26, R26 ;  /* 0x0000001a001a7306 */ /* 0x010ea20000101400 */
[----:B-----5:R-:W-:-:S07]  /*03e0*/  FFMA.FTZ R9, R16, R27, R9 ;  /* 0x0000001b10097223 */ /* 0x020fce0000010009 */
[----:B------:R-:W3:Y:S01]  /*03f0*/  I2F.S16 R25, R25 ;  /* 0x0000001900197306 */ /* 0x000ee20000101400 */
[----:B-1----:R-:W-:-:S07]  /*0400*/  FFMA.FTZ R14, R14, R28, R9 ;  /* 0x0000001c0e0e7223 */ /* 0x002fce0000010009 */
[----:B------:R-:W1:Y:S01]  /*0410*/  I2F.S16 R23, R22 ;  /* 0x0000001600177306 */ /* 0x000e620000101400 */
[----:B--2---:R-:W-:-:S07]  /*0420*/  FFMA.FTZ R13, R13, R26, R14 ;  /* 0x0000001a0d0d7223 */ /* 0x004fce000001000e */
[----:B------:R-:W2:Y:S01]  /*0430*/  I2F.S16 R24, R21 ;  /* 0x0000001500187306 */ /* 0x000ea20000101400 */
[----:B---3--:R-:W-:-:S07]  /*0440*/  FFMA.FTZ R13, R12, R25, R13 ;  /* 0x000000190c0d7223 */ /* 0x008fce000001000d */
[----:B------:R-:W3:Y:S01]  /*0450*/  I2F.S16 R10, R10 ;  /* 0x0000000a000a7306 */ /* 0x000ee20000101400 */
[----:B-1----:R-:W-:-:S07]  /*0460*/  FFMA.FTZ R20, R20, R23, R13 ;  /* 0x0000001714147223 */ /* 0x002fce000001000d */
[----:B------:R-:W1:Y:S01]  /*0470*/  I2F.S16 R17, R17 ;  /* 0x0000001100117306 */ /* 0x000e620000101400 */
[----:B--2---:R-:W-:Y:S01]  /*0480*/  FFMA.FTZ R19, R19, R24, R20 ;  /* 0x0000001813137223 */ /* 0x004fe20000010014 */
[----:B------:R-:W-:-:S03]  /*0490*/  IADD3 R12, P0, PT, R2, 0x20, RZ ;  /* 0x00000020020c7810 */ /* 0x000fc60007f1e0ff */
[----:B---3--:R-:W-:Y:S02]  /*04a0*/  FFMA.FTZ R18, R18, R10, R19 ;  /* 0x0000000a12127223 */ /* 0x008fe40000010013 */
[----:B0-----:R-:W-:Y:S02]  /*04b0*/  IMAD.X R3, RZ, RZ, R3, P0 ;  /* 0x000000ffff037224 */ /* 0x001fe400000e0603 */
[----:B-1----:R-:W-:Y:S01]  /*04c0*/  FFMA.FTZ R9, R15, R17, R18 ;  /* 0x000000110f097223 */ /* 0x002fe20000010012 */
[----:B------:R-:W-:Y:S06]  /*04d0*/  BRA.U UP1, `(.L_x_2) ;  /* 0xfffffffd01547547 */ /* 0x000fec000b83ffff */
.L_x_1:
[----:B------:R-:W-:Y:S05]  /*04e0*/  BRA.U !UP0, `(.L_x_0) ;  /* 0x0000000508147547 */ /* 0x000fea000b800000 */
[----:B------:R-:W-:Y:S02]  /*04f0*/  UISETP.GE.U32.AND UP0, UPT, UR6, 0x4, UPT ;  /* 0x000000040600788c */ /* 0x000fe4000bf06070 */
[----:B------:R-:W-:-:S04]  /*0500*/  ULOP3.LUT UR7, UR5, 0x3, URZ, 0xc0, !UPT ;  /* 0x0000000305077892 */ /* 0x000fc8000f8ec0ff */
[----:B------:R-:W-:-:S03]  /*0510*/  UISETP.NE.AND UP1, UPT, UR7, URZ, UPT ;  /* 0x000000ff0700728c */ /* 0x000fc6000bf25270 */
[----:B------:R-:W-:Y:S08]  /*0520*/  BRA.U !UP0, `(.L_x_3) ;  /* 0x0000000108707547 */ /* 0x000ff0000b800000 */
[----:B------:R-:W0:Y:S01]  /*0530*/  LDCU.128 UR12, c[0x0][0x380] ;  /* 0x00007000ff0c77ac */ /* 0x000e220008000c00 */
[----:B------:R-:W1:Y:S01]  /*0540*/  LDC.64 R10, c[0x0][0x380] ;  /* 0x0000e000ff0a7b82 */ /* 0x000e620000000a00 */
[----:B------:R-:W-:Y:S01]  /*0550*/  IADD3 R2, PT, PT, R6, UR4, RZ ;  /* 0x0000000406027c10 */ /* 0x000fe2000fffe0ff */
[----:B------:R-:W-:-:S03]  /*0560*/  VIADD R3, R8, UR4 ;  /* 0x0000000408037c36 */ /* 0x000fc60008000000 */
[----:B0-----:R-:W-:-:S04]  /*0570*/  IADD3 R4, P0, PT, R2, UR14, RZ ;  /* 0x0000000e02047c10 */ /* 0x001fc8000ff1e0ff */
[----:B------:R-:W-:-:S05]  /*0580*/  LEA.HI.X.SX32 R5, R2, UR15, 0x1, P0 ;  /* 0x0000000f02057c11 */ /* 0x000fca00080f0eff */
[----:B------:R-:W2:Y:S01]  /*0590*/  LDG.E.S8 R12, desc[UR8][R4.64] ;  /* 0x00000008040c7981 */ /* 0x000ea2000c1e1300 */
[----:B------:R-:W-:-:S03]  /*05a0*/  IADD3 R14, P0, PT, R8, UR4, RZ ;  /* 0x00000004080e7c10 */ /* 0x000fc6000ff1e0ff */
[----:B------:R-:W3:Y:S01]  /*05b0*/  LDG.E.S8 R13, desc[UR8][R4.64+0x1] ;  /* 0x00000108040d7981 */ /* 0x000ee2000c1e1300 */
[----:B-1----:R-:W-:Y:S01]  /*05c0*/  IMAD.WIDE.U32 R10, R3, 0x4, R10 ;  /* 0x00000004030a7825 */ /* 0x002fe200078e000a */
[----:B------:R-:W-:Y:S02]  /*05d0*/  LEA R2, P1, R14, UR12, 0x2 ;  /* 0x0000000c0e027c11 */ /* 0x000fe4000f8210ff */
[----:B------:R-:W4:Y:S01]  /*05e0*/  LDG.E.S8 R15, desc[UR8][R4.64+0x2] ;  /* 0x00000208040f7981 */ /* 0x000f22000c1e1300 */
[----:B------:R-:W-:-:S03]  /*05f0*/  IADD3.X R19, PT, PT, RZ, RZ, RZ, P0, !PT ;  /* 0x000000ffff137210 */ /* 0x000fc600007fe4ff */
[----:B------:R-:W5:Y:S01]  /*0600*/  LDG.E.S8 R17, desc[UR8][R4.64+0x3] ;  /* 0x0000030804117981 */ /* 0x000f62000c1e1300 */
[----:B------:R-:W-:-:S03]  /*0610*/  LEA.HI.X R3, R14, UR13, R19, 0x2, P1 ;  /* 0x0000000d0e037c11 */ /* 0x000fc600088f1413 */
[----:B------:R-:W5:Y:S04]  /*0620*/  LDG.E R10, desc[UR8][R10.64] ;  /* 0x000000080a0a7981 */ /* 0x000f68000c1e1900 */
[----:B------:R-:W5:Y:S04]  /*0630*/  LDG.E R14, desc[UR8][R2.64+0x4] ;  /* 0x00000408020e7981 */ /* 0x000f68000c1e1900 */
[----:B------:R-:W5:Y:S04]  /*0640*/  LDG.E R16, desc[UR8][R2.64+0x8] ;  /* 0x0000080802107981 */ /* 0x000f68000c1e1900 */
[----:B------:R-:W5:Y:S01]  /*0650*/  LDG.E R18, desc[UR8][R2.64+0xc] ;  /* 0x00000c0802127981 */ /* 0x000f62000c1e1900 */
[----:B------:R-:W-:Y:S01]  /*0660*/  UIADD3 UR4, UPT, UPT, UR4, 0x4, URZ ;  /* 0x0000000404047890 */ /* 0x000fe2000fffe0ff */
[----:B--2---:R-:W5:Y:S08]  /*0670*/  I2F.S16 R12, R12 ;  /* 0x0000000c000c7306 */ /* 0x004f700000101400 */
[----:B---3--:R-:W0:Y:S08]  /*0680*/  I2F.S16 R13, R13 ;  /* 0x0000000d000d7306 */ /* 0x008e300000101400 */
[----:B----4-:R-:W1:Y:S01]  /*0690*/  I2F.S16 R15, R15 ;  /* 0x0000000f000f7306 */ /* 0x010e620000101400 */
[----:B-----5:R-:W-:-:S04]  /*06a0*/  FFMA.FTZ R9, R10, R12, R9 ;  /* 0x0000000c0a097223 */ /* 0x020fc80000010009 */
[----:B0-----:R-:W-:-:S03]  /*06b0*/  FFMA.FTZ R9, R14, R13, R9 ;  /* 0x0000000d0e097223 */ /* 0x001fc60000010009 */
[----:B------:R-:W0:Y:S01]  /*06c0*/  I2F.S16 R17, R17 ;  /* 0x0000001100117306 */ /* 0x000e220000101400 */
[----:B-1----:R-:W-:-:S04]  /*06d0*/  FFMA.FTZ R9, R16, R15, R9 ;  /* 0x0000000f10097223 */ /* 0x002fc80000010009 */
[----:B0-----:R-:W-:-:S07]  /*06e0*/  FFMA.FTZ R9, R18, R17, R9 ;  /* 0x0000001112097223 */ /* 0x001fce0000010009 */
.L_x_3:
[----:B------:R-:W-:Y:S05]  /*06f0*/  BRA.U !UP1, `(.L_x_0) ;  /* 0x0000000109907547 */ /* 0x000fea000b800000 */
[----:B------:R-:W-:Y:S02]  /*0700*/  UISETP.NE.AND UP0, UPT, UR7, 0x1, UPT ;  /* 0x000000010700788c */ /* 0x000fe4000bf05270 */
[----:B------:R-:W-:-:S04]  /*0710*/  ULOP3.LUT UR5, UR5, 0x1, URZ, 0xc0, !UPT ;  /* 0x0000000105057892 */ /* 0x000fc8000f8ec0ff */
[----:B------:R-:W-:-:S03]  /*0720*/  UISETP.NE.U32.AND UP1, UPT, UR5, 0x1, UPT ;  /* 0x000000010500788c */ /* 0x000fc6000bf25070 */
        /* <DEDUP_REMOVED lines=12> */
[----:B------:R-:W-:-:S03]  /*07f0*/  IADD3.X R14, PT, PT, RZ, RZ, RZ, P0, !PT ;  /* 0x000000ffff0e7210 */ /* 0x000fc600007fe4ff */
[----:B------:R-:W4:Y:S01]  /*0800*/  LDG.E R2, desc[UR8][R2.64] ;  /* 0x0000000802027981 */ /* 0x000f22000c1e1900 */
[----:B------:R-:W-:-:S05]  /*0810*/  LEA.HI.X R11, R13, UR13, R14, 0x2, P1 ;  /* 0x0000000d0d0b7c11 */ /* 0x000fca00088f140e */
[----:B------:R-:W5:Y:S01]  /*0820*/  LDG.E R10, desc[UR8][R10.64+0x4] ;  /* 0x000004080a0a7981 */ /* 0x000f62000c1e1900 */
[----:B------:R-:W-:Y:S01]  /*0830*/  UIADD3 UR4, UPT, UPT, UR4, 0x2, URZ ;  /* 0x0000000204047890 */ /* 0x000fe2000fffe0ff */
[----:B--2---:R-:W4:Y:S08]  /*0840*/  I2F.S16 R12, R12 ;  /* 0x0000000c000c7306 */ /* 0x004f300000101400 */
[----:B---3--:R-:W5:Y:S01]  /*0850*/  I2F.S16 R15, R15 ;  /* 0x0000000f000f7306 */ /* 0x008f620000101400 */
[----:B----4-:R-:W-:-:S04]  /*0860*/  FFMA.FTZ R9, R2, R12, R9 ;  /* 0x0000000c02097223 */ /* 0x010fc80000010009 */
[----:B-----5:R-:W-:-:S07]  /*0870*/  FFMA.FTZ R9, R10, R15, R9 ;  /* 0x0000000f0a097223 */ /* 0x020fce0000010009 */
.L_x_4:
[----:B------:R-:W-:Y:S05]  /*0880*/  BRA.U UP1, `(.L_x_0) ;  /* 0x00000001012c7547 */ /* 0x000fea000b800000 */
[----:B------:R-:W0:Y:S01]  /*0890*/  LDCU.64 UR6, c[0x0][0x388] ;  /* 0x00007100ff0677ac */ /* 0x000e220008000a00 */
[----:B------:R-:W1:Y:S01]  /*08a0*/  LDC.64 R2, c[0x0][0x380] ;  /* 0x0000e000ff027b82 */ /* 0x000e620000000a00 */
[----:B------:R-:W-:Y:S02]  /*08b0*/  IADD3 R6, PT, PT, R6, UR4, RZ ;  /* 0x0000000406067c10 */ /* 0x000fe4000fffe0ff */
[----:B------:R-:W-:Y:S02]  /*08c0*/  IADD3 R11, PT, PT, R8, UR4, RZ ;  /* 0x00000004080b7c10 */ /* 0x000fe4000fffe0ff */
[----:B0-----:R-:W-:-:S04]  /*08d0*/  IADD3 R4, P0, PT, R6, UR6, RZ ;  /* 0x0000000606047c10 */ /* 0x001fc8000ff1e0ff */
[----:B------:R-:W-:-:S05]  /*08e0*/  LEA.HI.X.SX32 R5, R6, UR7, 0x1, P0 ;  /* 0x0000000706057c11 */ /* 0x000fca00080f0eff */
[----:B------:R-:W2:Y:S01]  /*08f0*/  LDG.E.S8 R4, desc[UR8][R4.64] ;  /* 0x0000000804047981 */ /* 0x000ea2000c1e1300 */
[----:B-1----:R-:W-:-:S06]  /*0900*/  IMAD.WIDE.U32 R2, R11, 0x4, R2 ;  /* 0x000000040b027825 */ /* 0x002fcc00078e0002 */
[----:B------:R-:W3:Y:S01]  /*0910*/  LDG.E R2, desc[UR8][R2.64] ;  /* 0x0000000802027981 */ /* 0x000ee2000c1e1900 */
[----:B--2---:R-:W3:Y:S02]  /*0920*/  I2F.S16 R6, R4 ;  /* 0x0000000400067306 */ /* 0x004ee40000101400 */
[----:B---3--:R-:W-:-:S07]  /*0930*/  FFMA.FTZ R9, R2, R6, R9 ;  /* 0x0000000602097223 */ /* 0x008fce0000010009 */
.L_x_0:
[----:B------:R-:W0:Y:S08]  /*0940*/  LDC.64 R2, c[0x0][0x390] ;  /* 0x0000e400ff027b82 */ /* 0x000e300000000a00 */
[----:B------:R-:W1:Y:S01]  /*0950*/  LDC.64 R4, c[0x0][0x398] ;  /* 0x0000e600ff047b82 */ /* 0x000e620000000a00 */
[----:B0-----:R-:W-:-:S06]  /*0960*/  IMAD.WIDE R2, R0, 0x4, R2 ;  /* 0x0000000400027825 */ /* 0x001fcc00078e0202 */
[----:B------:R-:W2:Y:S01]  /*0970*/  LDG.E R2, desc[UR8][R2.64] ;  /* 0x0000000802027981 */ /* 0x000ea2000c1e1900 */
[----:B------:R-:W-:-:S04]  /*0980*/  IMAD R7, R7, UR10, R0 ;  /* 0x0000000a07077c24 */ /* 0x000fc8000f8e0200 */
[----:B-1----:R-:W-:-:S04]  /*0990*/  IMAD.WIDE R4, R7, 0x4, R4 ;  /* 0x0000000407047825 */ /* 0x002fc800078e0204 */
[----:B--2---:R-:W-:-:S05]  /*09a0*/  FMUL.FTZ R9, R2, R9 ;  /* 0x0000000902097220 */ /* 0x004fca0000410000 */
[----:B------:R-:W-:Y:S01]  /*09b0*/  STG.E desc[UR8][R4.64], R9 ;  /* 0x0000000904007986 */ /* 0x000fe2000c101908 */
[----:B------:R-:W-:Y:S05]  /*09c0*/  EXIT ;  /* 0x000000000000794d */ /* 0x000fea0003800000 */
.L_x_5:
[----:B------:R-:W-:-:S00]  /*09d0*/  BRA `(.L_x_5) ;  /* 0xfffffffc00fc7947 */ /* 0x000fc0000383ffff */
[----:B------:R-:W-:-:S00]  /*09e0*/  NOP ;  /* 0x0000000000007918 */ /* 0x000fc00000000000 */
        /* <DEDUP_REMOVED lines=9> */
.L_x_6:


//--------------------- .nv.shared.reserved.0     --------------------------
	.section	.nv.shared.reserved.0,"aw",@nobits
	.weak		__nv_reservedSMEM_offset_0_alias
	.size		__nv_reservedSMEM_offset_0_alias, 0, 64
	.other		__nv_reservedSMEM_offset_0_alias,@"STO_CUDA_RESERVED_SHARED STV_DEFAULT"
__nv_reservedSMEM_offset_0_alias:
	.zero		0
	.zero		64


//--------------------- .nv.global                --------------------------
	.section	.nv.global,"aw",@nobits
.nv.global:
	.type		_ZN39_INTERNAL_fa692857_9_int8mm_cu_1fafbbe54cuda3std3__48in_placeE,@object
	.size		_ZN39_INTERNAL_fa692857_9_int8mm_cu_1fafbbe54cuda3std3__48in_placeE,(_ZN39_INTERNAL_fa692857_9_int8mm_cu_1fafbbe54cuda3std6ranges3__45__cpo8distanceE - _ZN39_INTERNAL_fa692857_9_int8mm_cu_1fafbbe54cuda3std3__48in_placeE)
_ZN39_INTERNAL_fa692857_9_int8mm_cu_1fafbbe54cuda3std3__48in_placeE:
	.zero		1
	.type		_ZN39_INTERNAL_fa692857_9_int8mm_cu_1fafbbe54cuda3std6ranges3__45__cpo8distanceE,@object
	.size		_ZN39_INTERNAL_fa692857_9_int8mm_cu_1fafbbe54cuda3std6ranges3__45__cpo8distanceE,(_ZN39_INTERNAL_fa692857_9_int8mm_cu_1fafbbe54cuda3std3__45__cpo6cbeginE - _ZN39_INTERNAL_fa692857_9_int8mm_cu_1fafbbe54cuda3std6ranges3__45__cpo8distanceE)
_ZN39_INTERNAL_fa692857_9_int8mm_cu_1fafbbe54cuda3std6ranges3__45__cpo8distanceE:
	.zero		1
	.type		_ZN39_INTERNAL_fa692857_9_int8mm_cu_1fafbbe54cuda3std3__45__cpo6cbeginE,@object
	.size		_ZN39_INTERNAL_fa692857_9_int8mm_cu_1fafbbe54cuda3std3__45__cpo6cbeginE,(_ZN39_INTERNAL_fa692857_9_int8mm_cu_1fafbbe54cuda3std6ranges3__45__cpo7advanceE - _ZN39_INTERNAL_fa692857_9_int8mm_cu_1fafbbe54cuda3std3__45__cpo6cbeginE)
_ZN39_INTERNAL_fa692857_9_int8mm_cu_1fafbbe54cuda3std3__45__cpo6cbeginE:
	.zero		1
	.type		_ZN39_INTERNAL_fa692857_9_int8mm_cu_1fafbbe54cuda3std6ranges3__45__cpo7advanceE,@object
	.size		_ZN39_INTERNAL_fa692857_9_int8mm_cu_1fafbbe54cuda3std6ranges3__45__cpo7advanceE,(_ZN39_INTERNAL_fa692857_9_int8mm_cu_1fafbbe54cuda3std3__45__cpo7crbeginE - _ZN39_INTERNAL_fa692857_9_int8mm_cu_1fafbbe54cuda3std6ranges3__45__cpo7advanceE)
_ZN39_INTERNAL_fa692857_9_int8mm_cu_1fafbbe54cuda3std6ranges3__45__cpo7advanceE:
	.zero		1
	.type		_ZN39_INTERNAL_fa692857_9_int8mm_cu_1fafbbe54cuda3std3__45__cpo7crbeginE,@object
	.size		_ZN39_INTERNAL_fa692857_9_int8mm_cu_1fafbbe54cuda3std3__45__cpo7crbeginE,(_ZN39_INTERNAL_fa692857_9_int8mm_cu_1fafbbe54cuda3std6ranges3__45__cpo4dataE - _ZN39_INTERNAL_fa692857_9_int8mm_cu_1fafbbe54cuda3std3__45__cpo7crbeginE)
_ZN39_INTERNAL_fa692857_9_int8mm_cu_1fafbbe54cuda3std3__45__cpo7crbeginE:
	.zero		1
	.type		_ZN39_INTERNAL_fa692857_9_int8mm_cu_1fafbbe54cuda3std6ranges3__45__cpo4dataE,@object
	.size		_ZN39_INTERNAL_fa692857_9_int8mm_cu_1fafbbe54cuda3std6ranges3__45__cpo4dataE,(_ZN39_INTERNAL_fa692857_9_int8mm_cu_1fafbbe54cuda3std6ranges3__45__cpo5beginE - _ZN39_INTERNAL_fa692857_9_int8mm_cu_1fafbbe54cuda3std6ranges3__45__cpo4dataE)
_ZN39_INTERNAL_fa692857_9_int8mm_cu_1fafbbe54cuda3std6ranges3__45__cpo4dataE:
	.zero		1
	.type		_ZN39_INTERNAL_fa692857_9_int8mm_cu_1fafbbe54cuda3std6ranges3__45__cpo5beginE,@object
	.size		_ZN39_INTERNAL_fa692857_9_int8mm_cu_1fafbbe54cuda3std6ranges3__45__cpo5beginE,(_ZN39_INTERNAL_fa692857_9_int8mm_cu_1fafbbe54cuda3std3__441_GLOBAL__N__fa692857_9_int8mm_cu_1fafbbe56ignoreE - _ZN39_INTERNAL_fa692857_9_int8mm_cu_1fafbbe54cuda3std6ranges3__45__cpo5beginE)
_ZN39_INTERNAL_fa692857_9_int8mm_cu_1fafbbe54cuda3std6ranges3__45__cpo5beginE:
	.zero		1
	.type		_ZN39_INTERNAL_fa692857_9_int8mm_cu_1fafbbe54cuda3std3__441_GLOBAL__N__fa692857_9_int8mm_cu_1fafbbe56ignoreE,@object
	.size		_ZN39_INTERNAL_fa692857_9_int8mm_cu_1fafbbe54cuda3std3__441_GLOBAL__N__fa692857_9_int8mm_cu_1fafbbe56ignoreE,(_ZN39_INTERNAL_fa692857_9_int8mm_cu_1fafbbe54cuda3std6ranges3__45__cpo4sizeE - _ZN39_INTERNAL_fa692857_9_int8mm_cu_1fafbbe54cuda3std3__441_GLOBAL__N__fa692857_9_int8mm_cu_1fafbbe56ignoreE)
_ZN39_INTERNAL_fa692857_9_int8mm_cu_1fafbbe54cuda3std3__441_GLOBAL__N__fa692857_9_int8mm_cu_1fafbbe56ignoreE:
	.zero		1
	.type		_ZN39_INTERNAL_fa692857_9_int8mm_cu_1fafbbe54cuda3std6ranges3__45__cpo4sizeE,@object
	.size		_ZN39_INTERNAL_fa692857_9_int8mm_cu_1fafbbe54cuda3std6ranges3__45__cpo4sizeE,(_ZN39_INTERNAL_fa692857_9_int8mm_cu_1fafbbe54cuda3std3__45__cpo5beginE - _ZN39_INTERNAL_fa692857_9_int8mm_cu_1fafbbe54cuda3std6ranges3__45__cpo4sizeE)
_ZN39_INTERNAL_fa692857_9_int8mm_cu_1fafbbe54cuda3std6ranges3__45__cpo4sizeE:
	.zero		1
	.type		_ZN39_INTERNAL_fa692857_9_int8mm_cu_1fafbbe54cuda3std3__45__cpo5beginE,@object
	.size		_ZN39_INTERNAL_fa692857_9_int8mm_cu_1fafbbe54cuda3std3__45__cpo5beginE,(_ZN39_INTERNAL_fa692857_9_int8mm_cu_1fafbbe54cuda3std6ranges3__45__cpo6cbeginE - _ZN39_INTERNAL_fa692857_9_int8mm_cu_1fafbbe54cuda3std3__45__cpo5beginE)
_ZN39_INTERNAL_fa692857_9_int8mm_cu_1fafbbe54cuda3std3__45__cpo5beginE:
	.zero		1
	.type		_ZN39_INTERNAL_fa692857_9_int8mm_cu_1fafbbe54cuda3std6ranges3__45__cpo6cbeginE,@object
	.size		_ZN39_INTERNAL_fa692857_9_int8mm_cu_1fafbbe54cuda3std6ranges3__45__cpo6cbeginE,(_ZN39_INTERNAL_fa692857_9_int8mm_cu_1fafbbe54cuda3std3__45__cpo6rbeginE - _ZN39_INTERNAL_fa692857_9_int8mm_cu_1fafbbe54cuda3std6ranges3__45__cpo6cbeginE)
_ZN39_INTERNAL_fa692857_9_int8mm_cu_1fafbbe54cuda3std6ranges3__45__cpo6cbeginE:
	.zero		1
	.type		_ZN39_INTERNAL_fa692857_9_int8mm_cu_1fafbbe54cuda3std3__45__cpo6rbeginE,@object
	.size		_ZN39_INTERNAL_fa692857_9_int8mm_cu_1fafbbe54cuda3std3__45__cpo6rbeginE,(_ZN39_INTERNAL_fa692857_9_int8mm_cu_1fafbbe54cuda3std6ranges3__45__cpo4nextE - _ZN39_INTERNAL_fa692857_9_int8mm_cu_1fafbbe54cuda3std3__45__cpo6rbeginE)
_ZN39_INTERNAL_fa692857_9_int8mm_cu_1fafbbe54cuda3std3__45__cpo6rbeginE:
	.zero		1
	.type		_ZN39_INTERNAL_fa692857_9_int8mm_cu_1fafbbe54cuda3std6ranges3__45__cpo4nextE,@object
	.size		_ZN39_INTERNAL_fa692857_9_int8mm_cu_1fafbbe54cuda3std6ranges3__45__cpo4nextE,(_ZN39_INTERNAL_fa692857_9_int8mm_cu_1fafbbe54cuda3std6ranges3__45__cpo4swapE - _ZN39_INTERNAL_fa692857_9_int8mm_cu_1fafbbe54cuda3std6ranges3__45__cpo4nextE)
_ZN39_INTERNAL_fa692857_9_int8mm_cu_1fafbbe54cuda3std6ranges3__45__cpo4nextE:
	.zero		1
	.type		_ZN39_INTERNAL_fa692857_9_int8mm_cu_1fafbbe54cuda3std6ranges3__45__cpo4swapE,@object
	.size		_ZN39_INTERNAL_fa692857_9_int8mm_cu_1fafbbe54cuda3std6ranges3__45__cpo4swapE,(_ZN39_INTERNAL_fa692857_9_int8mm_cu_1fafbbe54cuda3std3__420unreachable_sentinelE - _ZN39_INTERNAL_fa692857_9_int8mm_cu_1fafbbe54cuda3std6ranges3__45__cpo4swapE)
_ZN39_INTERNAL_fa692857_9_int8mm_cu_1fafbbe54cuda3std6ranges3__45__cpo4swapE:
	.zero		1
	.type		_ZN39_INTERNAL_fa692857_9_int8mm_cu_1fafbbe54cuda3std3__420unreachable_sentinelE,@object
	.size		_ZN39_INTERNAL_fa692857_9_int8mm_cu_1fafbbe54cuda3std3__420unreachable_sentinelE,(_ZN39_INTERNAL_fa692857_9_int8mm_cu_1fafbbe56thrust24THRUST_300001_SM_1030_NS6system6detail10sequential3seqE - _ZN39_INTERNAL_fa692857_9_int8mm_cu_1fafbbe54cuda3std3__420unreachable_sentinelE)
_ZN39_INTERNAL_fa692857_9_int8mm_cu_1fafbbe54cuda3std3__420unreachable_sentinelE:
	.zero		1
	.type		_ZN39_INTERNAL_fa692857_9_int8mm_cu_1fafbbe56thrust24THRUST_300001_SM_1030_NS6system6detail10sequential3seqE,@object
	.size		_ZN39_INTERNAL_fa692857_9_int8mm_cu_1fafbbe56thrust24THRUST_300001_SM_1030_NS6system6detail10sequential3seqE,(_ZN39_INTERNAL_fa692857_9_int8mm_cu_1fafbbe54cuda3std3__45__cpo4cendE - _ZN39_INTERNAL_fa692857_9_int8mm_cu_1fafbbe56thrust24THRUST_300001_SM_1030_NS6system6detail10sequential3seqE)
_ZN39_INTERNAL_fa692857_9_int8mm_cu_1fafbbe56thrust24THRUST_300001_SM_1030_NS6system6detail10sequential3seqE:
	.zero		1
	.type		_ZN39_INTERNAL_fa692857_9_int8mm_cu_1fafbbe54cuda3std3__45__cpo4cendE,@object
	.size		_ZN39_INTERNAL_fa692857_9_int8mm_cu_1fafbbe54cuda3std3__45__cpo4cendE,(_ZN39_INTERNAL_fa692857_9_int8mm_cu_1fafbbe54cuda3std6ranges3__45__cpo9iter_swapE - _ZN39_INTERNAL_fa692857_9_int8mm_cu_1fafbbe54cuda3std3__45__cpo4cendE)
_ZN39_INTERNAL_fa692857_9_int8mm_cu_1fafbbe54cuda3std3__45__cpo4cendE:
	.zero		1
	.type		_ZN39_INTERNAL_fa692857_9_int8mm_cu_1fafbbe54cuda3std6ranges3__45__cpo9iter_swapE,@object
	.size		_ZN39_INTERNAL_fa692857_9_int8mm_cu_1fafbbe54cuda3std6ranges3__45__cpo9iter_swapE,(_ZN39_INTERNAL_fa692857_9_int8mm_cu_1fafbbe54cuda3std3__45__cpo5crendE - _ZN39_INTERNAL_fa692857_9_int8mm_cu_1fafbbe54cuda3std6ranges3__45__cpo9iter_swapE)
_ZN39_INTERNAL_fa692857_9_int8mm_cu_1fafbbe54cuda3std6ranges3__45__cpo9iter_swapE:
	.zero		1
	.type		_ZN39_INTERNAL_fa692857_9_int8mm_cu_1fafbbe54cuda3std3__45__cpo5crendE,@object
	.size		_ZN39_INTERNAL_fa692857_9_int8mm_cu_1fafbbe54cuda3std3__45__cpo5crendE,(_ZN39_INTERNAL_fa692857_9_int8mm_cu_1fafbbe54cuda3std6ranges3__45__cpo5cdataE - _ZN39_INTERNAL_fa692857_9_int8mm_cu_1fafbbe54cuda3std3__45__cpo5crendE)
_ZN39_INTERNAL_fa692857_9_int8mm_cu_1fafbbe54cuda3std3__45__cpo5crendE:
	.zero		1
	.type		_ZN39_INTERNAL_fa692857_9_int8mm_cu_1fafbbe54cuda3std6ranges3__45__cpo5cdataE,@object
	.size		_ZN39_INTERNAL_fa692857_9_int8mm_cu_1fafbbe54cuda3std6ranges3__45__cpo5cdataE,(_ZN39_INTERNAL_fa692857_9_int8mm_cu_1fafbbe54cuda3std6ranges3__45__cpo3endE - _ZN39_INTERNAL_fa692857_9_int8mm_cu_1fafbbe54cuda3std6ranges3__45__cpo5cdataE)
_ZN39_INTERNAL_fa692857_9_int8mm_cu_1fafbbe54cuda3std6ranges3__45__cpo5cdataE:
	.zero		1
	.type		_ZN39_INTERNAL_fa692857_9_int8mm_cu_1fafbbe54cuda3std6ranges3__45__cpo3endE,@object
	.size		_ZN39_INTERNAL_fa692857_9_int8mm_cu_1fafbbe54cuda3std6ranges3__45__cpo3endE,(_ZN39_INTERNAL_fa692857_9_int8mm_cu_1fafbbe54cuda3std3__419piecewise_constructE - _ZN39_INTERNAL_fa692857_9_int8mm_cu_1fafbbe54cuda3std6ranges3__45__cpo3endE)
_ZN39_INTERNAL_fa692857_9_int8mm_cu_1fafbbe54cuda3std6ranges3__45__cpo3endE:
	.zero		1
	.type		_ZN39_INTERNAL_fa692857_9_int8mm_cu_1fafbbe54cuda3std3__419piecewise_constructE,@object
	.size		_ZN39_INTERNAL_fa692857_9_int8mm_cu_1fafbbe54cuda3std3__419piecewise_constructE,(_ZN39_INTERNAL_fa692857_9_int8mm_cu_1fafbbe54cuda3std6ranges3__45__cpo5ssizeE - _ZN39_INTERNAL_fa692857_9_int8mm_cu_1fafbbe54cuda3std3__419piecewise_constructE)
_ZN39_INTERNAL_fa692857_9_int8mm_cu_1fafbbe54cuda3std3__419piecewise_constructE:
	.zero		1
	.type		_ZN39_INTERNAL_fa692857_9_int8mm_cu_1fafbbe54cuda3std6ranges3__45__cpo5ssizeE,@object
	.size		_ZN39_INTERNAL_fa692857_9_int8mm_cu_1fafbbe54cuda3std6ranges3__45__cpo5ssizeE,(_ZN39_INTERNAL_fa692857_9_int8mm_cu_1fafbbe54cuda3std3__45__cpo3endE - _ZN39_INTERNAL_fa692857_9_int8mm_cu_1fafbbe54cuda3std6ranges3__45__cpo5ssizeE)
_ZN39_INTERNAL_fa692857_9_int8mm_cu_1fafbbe54cuda3std6ranges3__45__cpo5ssizeE:
	.zero		1
	.type		_ZN39_INTERNAL_fa692857_9_int8mm_cu_1fafbbe54cuda3std3__45__cpo3endE,@object
	.size		_ZN39_INTERNAL_fa692857_9_int8mm_cu_1fafbbe54cuda3std3__45__cpo3endE,(_ZN39_INTERNAL_fa692857_9_int8mm_cu_1fafbbe54cuda3std6ranges3__45__cpo4cendE - _ZN39_INTERNAL_fa692857_9_int8mm_cu_1fafbbe54cuda3std3__45__cpo3endE)
_ZN39_INTERNAL_fa692857_9_int8mm_cu_1fafbbe54cuda3std3__45__cpo3endE:
	.zero		1
	.type		_ZN39_INTERNAL_fa692857_9_int8mm_cu_1fafbbe54cuda3std6ranges3__45__cpo4cendE,@object
	.size		_ZN39_INTERNAL_fa692857_9_int8mm_cu_1fafbbe54cuda3std6ranges3__45__cpo4cendE,(_ZN39_INTERNAL_fa692857_9_int8mm_cu_1fafbbe54cuda3std3__45__cpo4rendE - _ZN39_INTERNAL_fa692857_9_int8mm_cu_1fafbbe54cuda3std6ranges3__45__cpo4cendE)
_ZN39_INTERNAL_fa692857_9_int8mm_cu_1fafbbe54cuda3std6ranges3__45__cpo4cendE:
	.zero		1
	.type		_ZN39_INTERNAL_fa692857_9_int8mm_cu_1fafbbe54cuda3std3__45__cpo4rendE,@object
	.size		_ZN39_INTERNAL_fa692857_9_int8mm_cu_1fafbbe54cuda3std3__45__cpo4rendE,(_ZN39_INTERNAL_fa692857_9_int8mm_cu_1fafbbe54cuda3std6ranges3__45__cpo4prevE - _ZN39_INTERNAL_fa692857_9_int8mm_cu_1fafbbe54cuda3std3__45__cpo4rendE)
_ZN39_INTERNAL_fa692857_9_int8mm_cu_1fafbbe54cuda3std3__45__cpo4rendE:
	.zero		1
	.type		_ZN39_INTERNAL_fa692857_9_int8mm_cu_1fafbbe54cuda3std6ranges3__45__cpo4prevE,@object
	.size		_ZN39_INTERNAL_fa692857_9_int8mm_cu_1fafbbe54cuda3std6ranges3__45__cpo4prevE,(_ZN39_INTERNAL_fa692857_9_int8mm_cu_1fafbbe54cuda3std6ranges3__45__cpo9iter_moveE - _ZN39_INTERNAL_fa692857_9_int8mm_cu_1fafbbe54cuda3std6ranges3__45__cpo4prevE)
_ZN39_INTERNAL_fa692857_9_int8mm_cu_1fafbbe54cuda3std6ranges3__45__cpo4prevE:
	.zero		1
	.type		_ZN39_INTERNAL_fa692857_9_int8mm_cu_1fafbbe54cuda3std6ranges3__45__cpo9iter_moveE,@object
	.size		_ZN39_INTERNAL_fa692857_9_int8mm_cu_1fafbbe54cuda3std6ranges3__45__cpo9iter_moveE,(.L_13 - _ZN39_INTERNAL_fa692857_9_int8mm_cu_1fafbbe54cuda3std6ranges3__45__cpo9iter_moveE)
_ZN39_INTERNAL_fa692857_9_int8mm_cu_1fafbbe54cuda3std6ranges3__45__cpo9iter_moveE:
	.zero		1
.L_13:


//--------------------- .nv.constant0._ZN2at6native25weight_int8pack_mm_kernelEPKfPKaS2_Pfiii --------------------------
	.section	.nv.constant0._ZN2at6native25weight_int8pack_mm_kernelEPKfPKaS2_Pfiii,"a",@progbits
	.sectionflags	@""
	.align	4
.nv.constant0._ZN2at6native25weight_int8pack_mm_kernelEPKfPKaS2_Pfiii:
	.zero		940


//--------------------- SYMBOLS --------------------------

	.type		.nv.reservedSmem.offset0,@object
	.size		.nv.reservedSmem.offset0,0x4
